	.headerflags	@"EF_CUDA_TEXMODE_UNIFIED EF_CUDA_64BIT_ADDRESS EF_CUDA_ACCELERATORS EF_CUDA_SM90 EF_CUDA_VIRTUAL_SM(EF_CUDA_SM90)"
	.elftype	@"ET_EXEC"


//--------------------- .nv.info                  --------------------------
	.section	.nv.info,"",@"SHT_CUDA_INFO"
	.align	4


	//----- nvinfo : EIATTR_REGCOUNT
	.align		4
        /*0000*/ 	.byte	0x04, 0x2f
        /*0002*/ 	.short	(.L_1 - .L_0)
	.align		4
.L_0:
        /*0004*/ 	.word	index@(triton_poi_fused_add_clone_1)
        /*0008*/ 	.word	0x0000000c


	//----- nvinfo : EIATTR_MIN_STACK_SIZE
	.align		4
.L_1:
        /*000c*/ 	.byte	0x04, 0x12
        /*000e*/ 	.short	(.L_3 - .L_2)
	.align		4
.L_2:
        /*0010*/ 	.word	index@(triton_poi_fused_add_clone_1)
        /*0014*/ 	.word	0x00000000


	//----- nvinfo : EIATTR_FRAME_SIZE
	.align		4
.L_3:
        /*0018*/ 	.byte	0x04, 0x11
        /*001a*/ 	.short	(.L_5 - .L_4)
	.align		4
.L_4:
        /*001c*/ 	.word	index@(triton_poi_fused_add_clone_1)
        /*0020*/ 	.word	0x00000000


	//----- nvinfo : EIATTR_MIN_STACK_SIZE
	.align		4
.L_5:
        /*0024*/ 	.byte	0x04, 0x12
        /*0026*/ 	.short	(.L_7 - .L_6)
	.align		4
.L_6:
        /*0028*/ 	.word	index@(triton_poi_fused_add_clone_1)
        /*002c*/ 	.word	0x00000000
.L_7:


//--------------------- .nv.info.triton_poi_fused_add_clone_1 --------------------------
	.section	.nv.info.triton_poi_fused_add_clone_1,"",@"SHT_CUDA_INFO"
	.sectionflags	@""
	.align	4


	//----- nvinfo : EIATTR_CUDA_API_VERSION
	.align		4
        /*0000*/ 	.byte	0x04, 0x37
        /*0002*/ 	.short	(.L_9 - .L_8)
.L_8:
        /*0004*/ 	.word	0x0000007c


	//----- nvinfo : EIATTR_KPARAM_INFO
	.align		4
.L_9:
        /*0008*/ 	.byte	0x04, 0x17
        /*000a*/ 	.short	(.L_11 - .L_10)
.L_10:
        /*000c*/ 	.word	0x00000000
        /*0010*/ 	.short	0x0002
        /*0012*/ 	.short	0x0010
        /*0014*/ 	.byte	0x00, 0xf0, 0x11, 0x00


	//----- nvinfo : EIATTR_KPARAM_INFO
	.align		4
.L_11:
        /*0018*/ 	.byte	0x04, 0x17
        /*001a*/ 	.short	(.L_13 - .L_12)
.L_12:
        /*001c*/ 	.word	0x00000000
        /*0020*/ 	.short	0x0001
        /*0022*/ 	.short	0x0008
        /*0024*/ 	.byte	0x00, 0xf4, 0x21, 0x00


	//----- nvinfo : EIATTR_KPARAM_INFO
	.align		4
.L_13:
        /*0028*/ 	.byte	0x04, 0x17
        /*002a*/ 	.short	(.L_15 - .L_14)
.L_14:
        /*002c*/ 	.word	0x00000000
        /*0030*/ 	.short	0x0000
        /*0032*/ 	.short	0x0000
        /*0034*/ 	.byte	0x00, 0xf4, 0x21, 0x00


	//----- nvinfo : EIATTR_SPARSE_MMA_MASK
	.align		4
.L_15:
        /*0038*/ 	.byte	0x03, 0x50
        /*003a*/ 	.short	0x0000


	//----- nvinfo : EIATTR_MAXREG_COUNT
	.align		4
        /*003c*/ 	.byte	0x03, 0x1b
        /*003e*/ 	.short	0x00ff


	//----- nvinfo : EIATTR_EXIT_INSTR_OFFSETS
	.align		4
        /*0040*/ 	.byte	0x04, 0x1c
        /*0042*/ 	.short	(.L_17 - .L_16)


	//   ....[0]....
.L_16:
        /*0044*/ 	.word	0x00000160


	//   ....[1]....
        /*0048*/ 	.word	0x00000180


	//----- nvinfo : EIATTR_REQNTID
	.align		4
.L_17:
        /*004c*/ 	.byte	0x04, 0x10
        /*004e*/ 	.short	(.L_19 - .L_18)
.L_18:
        /*0050*/ 	.word	0x00000080
        /*0054*/ 	.word	0x00000001
        /*0058*/ 	.word	0x00000001


	//----- nvinfo : EIATTR_CBANK_PARAM_SIZE
	.align		4
.L_19:
        /*005c*/ 	.byte	0x03, 0x19
        /*005e*/ 	.short	0x0014


	//----- nvinfo : EIATTR_PARAM_CBANK
	.align		4
        /*0060*/ 	.byte	0x04, 0x0a
        /*0062*/ 	.short	(.L_21 - .L_20)
	.align		4
.L_20:
        /*0064*/ 	.word	index@(.nv.constant0.triton_poi_fused_add_clone_1)
        /*0068*/ 	.short	0x0210
        /*006a*/ 	.short	0x0014


	//----- nvinfo : EIATTR_SW_WAR
	.align		4
.L_21:
        /*006c*/ 	.byte	0x04, 0x36
        /*006e*/ 	.short	(.L_23 - .L_22)
.L_22:
        /*0070*/ 	.word	0x00000008
.L_23:


//--------------------- .nv.callgraph             --------------------------
	.section	.nv.callgraph,"",@"SHT_CUDA_CALLGRAPH"
	.align	4
	.sectionentsize	8
	.align		4
        /*0000*/ 	.word	0x00000000
	.align		4
        /*0004*/ 	.word	0xffffffff
	.align		4
        /*0008*/ 	.word	0x00000000
	.align		4
        /*000c*/ 	.word	0xfffffffe
	.align		4
        /*0010*/ 	.word	0x00000000
	.align		4
        /*0014*/ 	.word	0xfffffffd
	.align		4
        /*0018*/ 	.word	0x00000000
	.align		4
        /*001c*/ 	.word	0xfffffffc


//--------------------- .text.triton_poi_fused_add_clone_1 --------------------------
	.section	.text.triton_poi_fused_add_clone_1,"ax",@progbits
	.align	128
        .global         triton_poi_fused_add_clone_1
        .type           triton_poi_fused_add_clone_1,@function
        .size           triton_poi_fused_add_clone_1,(.L_x_1 - triton_poi_fused_add_clone_1)
        .other          triton_poi_fused_add_clone_1,@"STO_CUDA_ENTRY STV_DEFAULT"
triton_poi_fused_add_clone_1:
.text.triton_poi_fused_add_clone_1:
[----:B------:R-:W0:Y:S02]  /*0000*/  LDC R1, c[0x0][0x28] ;  /* 0x00000a00ff017b82 */ /* 0x000e240000000800 */
[----:B------:R-:W1:Y:S01]  /*0010*/  S2R R0, SR_TID.X ;  /* 0x0000000000007919 */ /* 0x000e620000002100 */
[----:B------:R-:W2:Y:S01]  /*0020*/  LDC.64 R2, c[0x0][0x210] ;  /* 0x00008400ff027b82 */ /* 0x000ea20000000a00 */
[----:B------:R-:W-:Y:S01]  /*0030*/  ULDC.64 UR4, c[0x0][0x208] ;  /* 0x0000820000047ab9 */ /* 0x000fe20000000a00 */
[----:B------:R-:W3:Y:S06]  /*0040*/  S2R R7, SR_CTAID.X ;  /* 0x0000000000077919 */ /* 0x000eec0000002500 */
[----:B------:R-:W4:Y:S01]  /*0050*/  LDC.64 R4, c[0x0][0x218] ;  /* 0x00008600ff047b82 */ /* 0x000f220000000a00 */
[----:B-1----:R-:W-:-:S04]  /*0060*/  SHF.L.U32 R0, R0, 0x1, RZ ;  /* 0x0000000100007819 */ /* 0x002fc800000006ff */
[----:B------:R-:W-:-:S04]  /*0070*/  LOP3.LUT R0, R0, 0xfe, RZ, 0xc0, !PT ;  /* 0x000000fe00007812 */ /* 0x000fc800078ec0ff */
[----:B---3--:R-:W-:-:S04]  /*0080*/  LEA R7, R7, R0, 0x8 ;  /* 0x0000000007077211 */ /* 0x008fc800078e40ff */
[C---:B------:R-:W-:Y:S01]  /*0090*/  ISETP.GE.AND P0, PT, R7.reuse, 0x140, PT ;  /* 0x000001400700780c */ /* 0x040fe20003f06270 */
[----:B------:R-:W-:-:S04]  /*00a0*/  IMAD.HI R0, R7, 0x66666667, RZ ;  /* 0x6666666707007827 */ /* 0x000fc800078e02ff */
[----:B--2---:R-:W-:Y:S01]  /*00b0*/  IMAD.WIDE R2, R7, 0x4, R2 ;  /* 0x0000000407027825 */ /* 0x004fe200078e0202 */
[----:B------:R-:W-:-:S04]  /*00c0*/  SHF.R.U32.HI R9, RZ, 0x1f, R0 ;  /* 0x0000001fff097819 */ /* 0x000fc80000011600 */
[----:B------:R-:W-:-:S05]  /*00d0*/  LEA.HI.SX32 R0, R0, R9, 0x1d ;  /* 0x0000000900007211 */ /* 0x000fca00078feaff */
[----:B------:R-:W-:Y:S01]  /*00e0*/  IMAD R9, R0, -0x14, R7 ;  /* 0xffffffec00097824 */ /* 0x000fe200078e0207 */
[----:B------:R-:W-:-:S03]  /*00f0*/  CS2R R6, SRZ ;  /* 0x0000000000067805 */ /* 0x000fc6000001ff00 */
[----:B----4-:R-:W-:Y:S01]  /*0100*/  IMAD.WIDE R4, R9, 0x4, R4 ;  /* 0x0000000409047825 */ /* 0x010fe200078e0204 */
[----:B------:R-:W-:Y:S02]  /*0110*/  CS2R R8, SRZ ;  /* 0x0000000000087805 */ /* 0x000fe4000001ff00 */
[----:B------:R-:W2:Y:S04]  /*0120*/  @!P0 LDG.E.64 R6, desc[UR4][R2.64] ;  /* 0x0000000402068981 */ /* 0x000ea8000c1e1b00 */
[----:B------:R-:W2:Y:S02]  /*0130*/  @!P0 LDG.E.EL.64 R8, desc[UR4][R4.64] ;  /* 0x0000000404088981 */ /* 0x000ea4000c2e1b00 */
[----:B--2---:R-:W-:Y:S01]  /*0140*/  FADD R6, R8, R6 ;  /* 0x0000000608067221 */ /* 0x004fe20000000000 */
[----:B------:R-:W-:Y:S01]  /*0150*/  FADD R7, R9, R7 ;  /* 0x0000000709077221 */ /* 0x000fe20000000000 */
[----:B------:R-:W-:Y:S06]  /*0160*/  @P0 EXIT ;  /* 0x000000000000094d */ /* 0x000fec0003800000 */
[----:B------:R-:W-:Y:S01]  /*0170*/  STG.E.64 desc[UR4][R2.64], R6 ;  /* 0x0000000602007986 */ /* 0x000fe2000c101b04 */
[----:B------:R-:W-:Y:S05]  /*0180*/  EXIT ;  /* 0x000000000000794d */ /* 0x000fea0003800000 */
.L_x_0:
[----:B------:R-:W-:-:S00]  /*0190*/  BRA `(.L_x_0) ;  /* 0xfffffffc00fc7947 */ /* 0x000fc0000383ffff */
[----:B------:R-:W-:-:S00]  /*01a0*/  NOP ;  /* 0x0000000000007918 */ /* 0x000fc00000000000 */
        /* <DEDUP_REMOVED lines=13> */
.L_x_1:


//--------------------- .nv.constant0.triton_poi_fused_add_clone_1 --------------------------
	.section	.nv.constant0.triton_poi_fused_add_clone_1,"a",@progbits
	.sectionflags	@""
	.align	4
.nv.constant0.triton_poi_fused_add_clone_1:
	.zero		548
